	.headerflags	@"EF_CUDA_TEXMODE_UNIFIED EF_CUDA_64BIT_ADDRESS EF_CUDA_ACCELERATORS EF_CUDA_SM90 EF_CUDA_VIRTUAL_SM(EF_CUDA_SM90)"
	.elftype	@"ET_EXEC"


//--------------------- .nv.info                  --------------------------
	.section	.nv.info,"",@"SHT_CUDA_INFO"
	.align	4


	//----- nvinfo : EIATTR_REGCOUNT
	.align		4
        /*0000*/ 	.byte	0x04, 0x2f
        /*0002*/ 	.short	(.L_1 - .L_0)
	.align		4
.L_0:
        /*0004*/ 	.word	index@(triton_poi_fused_view_21)
        /*0008*/ 	.word	0x0000000c


	//----- nvinfo : EIATTR_MIN_STACK_SIZE
	.align		4
.L_1:
        /*000c*/ 	.byte	0x04, 0x12
        /*000e*/ 	.short	(.L_3 - .L_2)
	.align		4
.L_2:
        /*0010*/ 	.word	index@(triton_poi_fused_view_21)
        /*0014*/ 	.word	0x00000000


	//----- nvinfo : EIATTR_FRAME_SIZE
	.align		4
.L_3:
        /*0018*/ 	.byte	0x04, 0x11
        /*001a*/ 	.short	(.L_5 - .L_4)
	.align		4
.L_4:
        /*001c*/ 	.word	index@(triton_poi_fused_view_21)
        /*0020*/ 	.word	0x00000000


	//----- nvinfo : EIATTR_MIN_STACK_SIZE
	.align		4
.L_5:
        /*0024*/ 	.byte	0x04, 0x12
        /*0026*/ 	.short	(.L_7 - .L_6)
	.align		4
.L_6:
        /*0028*/ 	.word	index@(triton_poi_fused_view_21)
        /*002c*/ 	.word	0x00000000
.L_7:


//--------------------- .nv.info.triton_poi_fused_view_21 --------------------------
	.section	.nv.info.triton_poi_fused_view_21,"",@"SHT_CUDA_INFO"
	.sectionflags	@""
	.align	4


	//----- nvinfo : EIATTR_CUDA_API_VERSION
	.align		4
        /*0000*/ 	.byte	0x04, 0x37
        /*0002*/ 	.short	(.L_9 - .L_8)
.L_8:
        /*0004*/ 	.word	0x0000007c


	//----- nvinfo : EIATTR_KPARAM_INFO
	.align		4
.L_9:
        /*0008*/ 	.byte	0x04, 0x17
        /*000a*/ 	.short	(.L_11 - .L_10)
.L_10:
        /*000c*/ 	.word	0x00000000
        /*0010*/ 	.short	0x0002
        /*0012*/ 	.short	0x0010
        /*0014*/ 	.byte	0x00, 0xf0, 0x11, 0x00


	//----- nvinfo : EIATTR_KPARAM_INFO
	.align		4
.L_11:
        /*0018*/ 	.byte	0x04, 0x17
        /*001a*/ 	.short	(.L_13 - .L_12)
.L_12:
        /*001c*/ 	.word	0x00000000
        /*0020*/ 	.short	0x0001
        /*0022*/ 	.short	0x0008
        /*0024*/ 	.byte	0x00, 0xf4, 0x21, 0x00


	//----- nvinfo : EIATTR_KPARAM_INFO
	.align		4
.L_13:
        /*0028*/ 	.byte	0x04, 0x17
        /*002a*/ 	.short	(.L_15 - .L_14)
.L_14:
        /*002c*/ 	.word	0x00000000
        /*0030*/ 	.short	0x0000
        /*0032*/ 	.short	0x0000
        /*0034*/ 	.byte	0x00, 0xf4, 0x21, 0x00


	//----- nvinfo : EIATTR_SPARSE_MMA_MASK
	.align		4
.L_15:
        /*0038*/ 	.byte	0x03, 0x50
        /*003a*/ 	.short	0x0000


	//----- nvinfo : EIATTR_MAXREG_COUNT
	.align		4
        /*003c*/ 	.byte	0x03, 0x1b
        /*003e*/ 	.short	0x00ff


	//----- nvinfo : EIATTR_EXIT_INSTR_OFFSETS
	.align		4
        /*0040*/ 	.byte	0x04, 0x1c
        /*0042*/ 	.short	(.L_17 - .L_16)


	//   ....[0]....
.L_16:
        /*0044*/ 	.word	0x00000250


	//   ....[1]....
        /*0048*/ 	.word	0x00000270


	//----- nvinfo : EIATTR_REQNTID
	.align		4
.L_17:
        /*004c*/ 	.byte	0x04, 0x10
        /*004e*/ 	.short	(.L_19 - .L_18)
.L_18:
        /*0050*/ 	.word	0x00000080
        /*0054*/ 	.word	0x00000001
        /*0058*/ 	.word	0x00000001


	//----- nvinfo : EIATTR_CRS_STACK_SIZE
	.align		4
.L_19:
        /*005c*/ 	.byte	0x04, 0x1e
        /*005e*/ 	.short	(.L_21 - .L_20)
.L_20:
        /*0060*/ 	.word	0x00000000


	//----- nvinfo : EIATTR_CBANK_PARAM_SIZE
	.align		4
.L_21:
        /*0064*/ 	.byte	0x03, 0x19
        /*0066*/ 	.short	0x0014


	//----- nvinfo : EIATTR_PARAM_CBANK
	.align		4
        /*0068*/ 	.byte	0x04, 0x0a
        /*006a*/ 	.short	(.L_23 - .L_22)
	.align		4
.L_22:
        /*006c*/ 	.word	index@(.nv.constant0.triton_poi_fused_view_21)
        /*0070*/ 	.short	0x0210
        /*0072*/ 	.short	0x0014


	//----- nvinfo : EIATTR_SW_WAR
	.align		4
.L_23:
        /*0074*/ 	.byte	0x04, 0x36
        /*0076*/ 	.short	(.L_25 - .L_24)
.L_24:
        /*0078*/ 	.word	0x00000008
.L_25:


//--------------------- .nv.callgraph             --------------------------
	.section	.nv.callgraph,"",@"SHT_CUDA_CALLGRAPH"
	.align	4
	.sectionentsize	8
	.align		4
        /*0000*/ 	.word	0x00000000
	.align		4
        /*0004*/ 	.word	0xffffffff
	.align		4
        /*0008*/ 	.word	0x00000000
	.align		4
        /*000c*/ 	.word	0xfffffffe
	.align		4
        /*0010*/ 	.word	0x00000000
	.align		4
        /*0014*/ 	.word	0xfffffffd
	.align		4
        /*0018*/ 	.word	0x00000000
	.align		4
        /*001c*/ 	.word	0xfffffffc


//--------------------- .text.triton_poi_fused_view_21 --------------------------
	.section	.text.triton_poi_fused_view_21,"ax",@progbits
	.align	128
        .global         triton_poi_fused_view_21
        .type           triton_poi_fused_view_21,@function
        .size           triton_poi_fused_view_21,(.L_x_3 - triton_poi_fused_view_21)
        .other          triton_poi_fused_view_21,@"STO_CUDA_ENTRY STV_DEFAULT"
triton_poi_fused_view_21:
.text.triton_poi_fused_view_21:
[----:B------:R-:W0:Y:S02]  /*0000*/  LDC R1, c[0x0][0x28] ;  /* 0x00000a00ff017b82 */ /* 0x000e240000000800 */
[----:B------:R-:W1:Y:S01]  /*0010*/  S2R R7, SR_TID.X ;  /* 0x0000000000077919 */ /* 0x000e620000002100 */
[----:B------:R-:W-:Y:S01]  /*0020*/  ULDC.64 UR4, c[0x0][0x208] ;  /* 0x0000820000047ab9 */ /* 0x000fe20000000a00 */
[----:B------:R-:W-:Y:S01]  /*0030*/  BSSY B0, `(.L_x_0) ;  /* 0x0000021000007945 */ /* 0x000fe20003800000 */
[----:B------:R-:W2:Y:S01]  /*0040*/  S2R R0, SR_CTAID.X ;  /* 0x0000000000007919 */ /* 0x000ea20000002500 */
[----:B-1----:R-:W-:-:S05]  /*0050*/  LOP3.LUT R7, R7, 0x7f, RZ, 0xc0, !PT ;  /* 0x0000007f07077812 */ /* 0x002fca00078ec0ff */
[----:B--2---:R-:W-:-:S04]  /*0060*/  IMAD R7, R0, 0x80, R7 ;  /* 0x0000008000077824 */ /* 0x004fc800078e0207 */
[C---:B------:R-:W-:Y:S01]  /*0070*/  IMAD.HI R0, R7.reuse, 0x51eb851f, RZ ;  /* 0x51eb851f07007827 */ /* 0x040fe200078e02ff */
[----:B------:R-:W-:-:S04]  /*0080*/  ISETP.GE.AND P0, PT, R7, 0x640, PT ;  /* 0x000006400700780c */ /* 0x000fc80003f06270 */
[----:B------:R-:W-:-:S04]  /*0090*/  SHF.R.U32.HI R3, RZ, 0x1f, R0 ;  /* 0x0000001fff037819 */ /* 0x000fc80000011600 */
[----:B------:R-:W-:-:S05]  /*00a0*/  LEA.HI.SX32 R0, R0, R3, 0x19 ;  /* 0x0000000300007211 */ /* 0x000fca00078fcaff */
[----:B------:R-:W-:-:S05]  /*00b0*/  IMAD R2, R0, -0x190, R7 ;  /* 0xfffffe7000027824 */ /* 0x000fca00078e0207 */
[----:B------:R-:W-:-:S04]  /*00c0*/  PRMT R3, R2, 0x9910, RZ ;  /* 0x0000991002037816 */ /* 0x000fc800000000ff */
[----:B------:R-:W-:-:S04]  /*00d0*/  SHF.R.S32.HI R3, RZ, 0xf, R3 ;  /* 0x0000000fff037819 */ /* 0x000fc80000011403 */
[----:B------:R-:W-:-:S04]  /*00e0*/  LOP3.LUT R3, R3, 0xffff, RZ, 0xc0, !PT ;  /* 0x0000ffff03037812 */ /* 0x000fc800078ec0ff */
[----:B------:R-:W-:-:S04]  /*00f0*/  LEA.HI R3, R3, R2, RZ, 0x12 ;  /* 0x0000000203037211 */ /* 0x000fc800078f90ff */
[C---:B------:R-:W-:Y:S02]  /*0100*/  LOP3.LUT R4, R3.reuse, 0x3ffc, RZ, 0xc0, !PT ;  /* 0x00003ffc03047812 */ /* 0x040fe400078ec0ff */
[----:B------:R-:W-:-:S03]  /*0110*/  PRMT R6, R3, 0x9910, RZ ;  /* 0x0000991003067816 */ /* 0x000fc600000000ff */
[----:B------:R-:W-:Y:S01]  /*0120*/  IMAD.MOV R4, RZ, RZ, -R4 ;  /* 0x000000ffff047224 */ /* 0x000fe200078e0a04 */
[----:B------:R-:W-:-:S04]  /*0130*/  SHF.R.S32.HI R6, RZ, 0x2, R6 ;  /* 0x00000002ff067819 */ /* 0x000fc80000011406 */
[----:B------:R-:W-:Y:S02]  /*0140*/  PRMT R5, R4, 0x7710, RZ ;  /* 0x0000771004057816 */ /* 0x000fe400000000ff */
[----:B------:R-:W-:-:S03]  /*0150*/  PRMT R9, R6, 0x9910, RZ ;  /* 0x0000991006097816 */ /* 0x000fc600000000ff */
[----:B------:R-:W-:Y:S02]  /*0160*/  IMAD.IADD R2, R2, 0x1, R5 ;  /* 0x0000000102027824 */ /* 0x000fe400078e0205 */
[----:B------:R-:W1:Y:S01]  /*0170*/  LDC.64 R4, c[0x0][0x218] ;  /* 0x00008600ff047b82 */ /* 0x000e620000000a00 */
[----:B------:R-:W-:Y:S02]  /*0180*/  IMAD R9, R0, 0x190, R9 ;  /* 0x0000019000097824 */ /* 0x000fe400078e0209 */
[----:B------:R-:W-:-:S05]  /*0190*/  PRMT R8, R2, 0x9910, RZ ;  /* 0x0000991002087816 */ /* 0x000fca00000000ff */
[----:B------:R-:W2:Y:S01]  /*01a0*/  LDC.64 R2, c[0x0][0x210] ;  /* 0x00008400ff027b82 */ /* 0x000ea20000000a00 */
[----:B------:R-:W-:-:S05]  /*01b0*/  IMAD R6, R8, 0x64, RZ ;  /* 0x0000006408067824 */ /* 0x000fca00078e02ff */
[----:B------:R-:W-:-:S05]  /*01c0*/  PRMT R6, R6, 0x9910, RZ ;  /* 0x0000991006067816 */ /* 0x000fca00000000ff */
[----:B------:R-:W-:-:S04]  /*01d0*/  IMAD.MOV.U32 R0, RZ, RZ, R6 ;  /* 0x000000ffff007224 */ /* 0x000fc800078e0006 */
[----:B------:R-:W-:Y:S02]  /*01e0*/  IMAD.IADD R9, R0, 0x1, R9 ;  /* 0x0000000100097824 */ /* 0x000fe400078e0209 */
[----:B-1----:R-:W-:-:S04]  /*01f0*/  IMAD.WIDE R4, R7, 0x4, R4 ;  /* 0x0000000407047825 */ /* 0x002fc800078e0204 */
[----:B------:R-:W-:Y:S02]  /*0200*/  IMAD.MOV.U32 R7, RZ, RZ, RZ ;  /* 0x000000ffff077224 */ /* 0x000fe400078e00ff */
[----:B--2---:R-:W-:Y:S01]  /*0210*/  IMAD.WIDE R2, R9, 0x4, R2 ;  /* 0x0000000409027825 */ /* 0x004fe200078e0202 */
[----:B------:R-:W-:Y:S06]  /*0220*/  @P0 BRA `(.L_x_1) ;  /* 0x0000000000040947 */ /* 0x000fec0003800000 */
[----:B------:R1:W5:Y:S02]  /*0230*/  LDG.E.EL R7, desc[UR4][R2.64] ;  /* 0x0000000402077981 */ /* 0x000364000c2e1900 */
.L_x_1:
[----:B------:R-:W-:Y:S05]  /*0240*/  BSYNC B0 ;  /* 0x0000000000007941 */ /* 0x000fea0003800000 */
.L_x_0:
[----:B------:R-:W-:Y:S05]  /*0250*/  @P0 EXIT ;  /* 0x000000000000094d */ /* 0x000fea0003800000 */
[----:B-----5:R-:W-:Y:S01]  /*0260*/  STG.E desc[UR4][R4.64], R7 ;  /* 0x0000000704007986 */ /* 0x020fe2000c101904 */
[----:B------:R-:W-:Y:S05]  /*0270*/  EXIT ;  /* 0x000000000000794d */ /* 0x000fea0003800000 */
.L_x_2:
[----:B------:R-:W-:-:S00]  /*0280*/  BRA `(.L_x_2) ;  /* 0xfffffffc00fc7947 */ /* 0x000fc0000383ffff */
[----:B------:R-:W-:-:S00]  /*0290*/  NOP ;  /* 0x0000000000007918 */ /* 0x000fc00000000000 */
        /* <DEDUP_REMOVED lines=14> */
.L_x_3:


//--------------------- .nv.constant0.triton_poi_fused_view_21 --------------------------
	.section	.nv.constant0.triton_poi_fused_view_21,"a",@progbits
	.sectionflags	@""
	.align	4
.nv.constant0.triton_poi_fused_view_21:
	.zero		548
